//
// Generated by NVIDIA NVVM Compiler
//
// Compiler Build ID: CL-36424714
// Cuda compilation tools, release 13.0, V13.0.88
// Based on NVVM 20.0.0
//

.version 9.0
.target sm_100
.address_size 64

	// .globl	_Z12helloFromGPUv
.extern .func  (.param .b32 func_retval0) vprintf
(
	.param .b64 vprintf_param_0,
	.param .b64 vprintf_param_1
)
;
.global .align 1 .b8 $str[45] = {72, 101, 108, 108, 111, 32, 87, 111, 114, 108, 100, 32, 102, 114, 111, 109, 32, 71, 80, 85, 33, 32, 40, 84, 104, 114, 101, 97, 100, 32, 37, 100, 44, 32, 66, 108, 111, 99, 107, 32, 37, 100, 41, 10};

.visible .entry _Z12helloFromGPUv()
{
	.local .align 8 .b8 	__local_depot0[8];
	.reg .b64 	%SP;
	.reg .b64 	%SPL;
	.reg .b32 	%r<5>;
	.reg .b64 	%rd<5>;

	mov.u64 	%SPL, __local_depot0;
	cvta.local.u64 	%SP, %SPL;
	add.u64 	%rd1, %SP, 0;
	add.u64 	%rd2, %SPL, 0;
	mov.u32 	%r1, %tid.x;
	mov.u32 	%r2, %ctaid.x;
	st.local.v2.u32 	[%rd2], {%r1, %r2};
	mov.u64 	%rd3, $str;
	cvta.global.u64 	%rd4, %rd3;
	{ // callseq 0, 0
	.param .b64 param0;
	st.param.b64 	[param0], %rd4;
	.param .b64 param1;
	st.param.b64 	[param1], %rd1;
	.param .b32 retval0;
	call.uni (retval0), 
	vprintf, 
	(
	param0, 
	param1
	);
	ld.param.b32 	%r3, [retval0];
	} // callseq 0
	ret;

}


// ===== COMPILED SASS (sm_100) =====

	.target	sm_100

	.elftype	@"ET_EXEC"


//--------------------- .note.nv.tkinfo           --------------------------
	.section	.note.nv.tkinfo,"",@"SHT_NOTE"
	.sectionflags	@"SHF_NOTE_NV_TKINFO"
	.tkinfo
        /*0018*/ 	.word	0x00000002
        /*0030*/ 	.string	""
        /*0030*/ 	.string	"ptxas"
        /*0030*/ 	.string	"Cuda compilation tools, release 13.0, V13.0.88"
        /*0030*/ 	.string	"Build cuda_13.0.r13.0/compiler.36424714_0"
        /*0030*/ 	.string	"-arch sm_100 -m 64 "



//--------------------- .note.nv.cuinfo           --------------------------
	.section	.note.nv.cuinfo,"",@"SHT_NOTE"
	.sectionflags	@"SHF_NOTE_NV_CUINFO"
        /*0018*/ 	.short	0x0002
        /*001a*/ 	.short	0x0064
        /*001c*/ 	.short	0x0082
	.zero		2


//--------------------- .nv.info                  --------------------------
	.section	.nv.info,"",@"SHT_CUDA_INFO"
	.align	4


	//----- nvinfo : EIATTR_REGCOUNT
	.align		4
        /*0000*/ 	.byte	0x04, 0x2f
        /*0002*/ 	.short	(.L_2 - .L_1)
	.align		4
.L_1:
        /*0004*/ 	.word	index@(_Z12helloFromGPUv)
        /*0008*/ 	.word	0x00000018


	//----- nvinfo : EIATTR_FRAME_SIZE
	.align		4
.L_2:
        /*000c*/ 	.byte	0x04, 0x11
        /*000e*/ 	.short	(.L_4 - .L_3)
	.align		4
.L_3:
        /*0010*/ 	.word	index@(_Z12helloFromGPUv)
        /*0014*/ 	.word	0x00000008


	//----- nvinfo : EIATTR_MIN_STACK_SIZE
	.align		4
.L_4:
        /*0018*/ 	.byte	0x04, 0x12
        /*001a*/ 	.short	(.L_6 - .L_5)
	.align		4
.L_5:
        /*001c*/ 	.word	index@(_Z12helloFromGPUv)
        /*0020*/ 	.word	0x00000008
.L_6:


//--------------------- .nv.compat                --------------------------
	.section	.nv.compat,"",@"SHT_CUDA_COMPAT_INFO"
	.align	4
        /*0000*/ 	.byte	0x02, 0x09, 0x00, 0x00, 0x02, 0x02, 0x01, 0x00, 0x02, 0x05, 0x05, 0x00, 0x03, 0x07, 0x01, 0x01
        /*0010*/ 	.byte	0x02, 0x03, 0x00, 0x00, 0x02, 0x06, 0x01, 0x00, 0x04, 0x0b, 0x08, 0x00, 0x09, 0x00, 0x00, 0x00
        /*0020*/ 	.byte	0x00, 0x00, 0x00, 0x00


//--------------------- .nv.info._Z12helloFromGPUv --------------------------
	.section	.nv.info._Z12helloFromGPUv,"",@"SHT_CUDA_INFO"
	.sectionflags	@""
	.align	4


	//----- nvinfo : EIATTR_CUDA_API_VERSION
	.align		4
        /*0000*/ 	.byte	0x04, 0x37
        /*0002*/ 	.short	(.L_8 - .L_7)
.L_7:
        /*0004*/ 	.word	0x00000082


	//----- nvinfo : EIATTR_SPARSE_MMA_MASK
	.align		4
.L_8:
        /*0008*/ 	.byte	0x03, 0x50
        /*000a*/ 	.short	0x0000


	//----- nvinfo : EIATTR_MAXREG_COUNT
	.align		4
        /*000c*/ 	.byte	0x03, 0x1b
        /*000e*/ 	.short	0x00ff


	//----- nvinfo : EIATTR_EXTERNS
	.align		4
        /*0010*/ 	.byte	0x04, 0x0f
        /*0012*/ 	.short	(.L_10 - .L_9)


	//   ....[0]....
	.align		4
.L_9:
        /*0014*/ 	.word	index@(vprintf)


	//----- nvinfo : EIATTR_MERCURY_ISA_VERSION
	.align		4
.L_10:
        /*0018*/ 	.byte	0x03, 0x5f
        /*001a*/ 	.short	0x0101


	//----- nvinfo : EIATTR_VRC_CTA_INIT_COUNT
	.align		4
        /*001c*/ 	.byte	0x02, 0x4a
	.zero		1
	.zero		1


	//----- nvinfo : EIATTR_SYSCALL_OFFSETS
	.align		4
        /*0020*/ 	.byte	0x04, 0x46
        /*0022*/ 	.short	(.L_12 - .L_11)


	//   ....[0]....
.L_11:
        /*0024*/ 	.word	0x000000f0


	//----- nvinfo : EIATTR_EXIT_INSTR_OFFSETS
	.align		4
.L_12:
        /*0028*/ 	.byte	0x04, 0x1c
        /*002a*/ 	.short	(.L_14 - .L_13)


	//   ....[0]....
.L_13:
        /*002c*/ 	.word	0x00000100


	//----- nvinfo : EIATTR_SW_WAR
	.align		4
.L_14:
        /*0030*/ 	.byte	0x04, 0x36
        /*0032*/ 	.short	(.L_16 - .L_15)
.L_15:
        /*0034*/ 	.word	0x00000008
.L_16:


//--------------------- .nv.callgraph             --------------------------
	.section	.nv.callgraph,"",@"SHT_CUDA_CALLGRAPH"
	.align	4
	.sectionentsize	8
	.align		4
        /*0000*/ 	.word	0x00000000
	.align		4
        /*0004*/ 	.word	0xffffffff
	.align		4
        /*0008*/ 	.word	index@(_Z12helloFromGPUv)
	.align		4
        /*000c*/ 	.word	index@(vprintf)
	.align		4
        /*0010*/ 	.word	0x00000000
	.align		4
        /*0014*/ 	.word	0xfffffffe
	.align		4
        /*0018*/ 	.word	0x00000000
	.align		4
        /*001c*/ 	.word	0xfffffffd
	.align		4
        /*0020*/ 	.word	0x00000000
	.align		4
        /*0024*/ 	.word	0xfffffffc


//--------------------- .nv.constant4             --------------------------
	.section	.nv.constant4,"a",@progbits
	.align	8
	.align		8
.nv.constant4:
        /*0000*/ 	.dword	vprintf
	.align		8
        /*0008*/ 	.dword	$str


//--------------------- .text._Z12helloFromGPUv   --------------------------
	.section	.text._Z12helloFromGPUv,"ax",@progbits
	.align	128
        .global         _Z12helloFromGPUv
        .type           _Z12helloFromGPUv,@function
        .size           _Z12helloFromGPUv,(.L_x_2 - _Z12helloFromGPUv)
        .other          _Z12helloFromGPUv,@"STO_CUDA_ENTRY STV_DEFAULT"
_Z12helloFromGPUv:
.text._Z12helloFromGPUv:
[----:B------:R-:W0:Y:S01]  /*0000*/  LDC R1, c[0x0][0x37c] ;  /* 0x0000df00ff017b82 */ /* 0x000e220000000800 */
[----:B------:R-:W1:Y:S01]  /*0010*/  S2R R8, SR_TID.X ;  /* 0x0000000000087919 */ /* 0x000e620000002100 */
[----:B0-----:R-:W-:Y:S01]  /*0020*/  VIADD R1, R1, 0xfffffff8 ;  /* 0xfffffff801017836 */ /* 0x001fe20000000000 */
[----:B------:R-:W-:Y:S01]  /*0030*/  MOV R0, 0x0 ;  /* 0x0000000000007802 */ /* 0x000fe20000000f00 */
[----:B------:R-:W0:Y:S01]  /*0040*/  LDCU UR4, c[0x0][0x2f8] ;  /* 0x00005f00ff0477ac */ /* 0x000e220008000800 */
[----:B------:R-:W1:Y:S03]  /*0050*/  S2R R9, SR_CTAID.X ;  /* 0x0000000000097919 */ /* 0x000e660000002500 */
[----:B------:R2:W3:Y:S01]  /*0060*/  LDC.64 R2, c[0x4][R0] ;  /* 0x0100000000027b82 */ /* 0x0004e20000000a00 */
[----:B------:R-:W4:Y:S01]  /*0070*/  LDCU.64 UR6, c[0x4][0x8] ;  /* 0x01000100ff0677ac */ /* 0x000f220008000a00 */
[----:B------:R-:W5:Y:S01]  /*0080*/  LDCU UR5, c[0x0][0x2fc] ;  /* 0x00005f80ff0577ac */ /* 0x000f620008000800 */
[----:B0-----:R-:W-:Y:S01]  /*0090*/  IADD3 R6, P0, PT, R1, UR4, RZ ;  /* 0x0000000401067c10 */ /* 0x001fe2000ff1e0ff */
[----:B----4-:R-:W-:Y:S01]  /*00a0*/  IMAD.U32 R4, RZ, RZ, UR6 ;  /* 0x00000006ff047e24 */ /* 0x010fe2000f8e00ff */
[----:B------:R-:W-:-:S03]  /*00b0*/  MOV R5, UR7 ;  /* 0x0000000700057c02 */ /* 0x000fc60008000f00 */
[----:B-----5:R-:W-:Y:S01]  /*00c0*/  IMAD.X R7, RZ, RZ, UR5, P0 ;  /* 0x00000005ff077e24 */ /* 0x020fe200080e06ff */
[----:B-1----:R2:W-:Y:S07]  /*00d0*/  STL.64 [R1], R8 ;  /* 0x0000000801007387 */ /* 0x0025ee0000100a00 */
[----:B------:R-:W-:-:S07]  /*00e0*/  LEPC R20, `(.L_x_0) ;  /* 0x000000001014794e */ /* 0x000fce0000000000 */
[----:B--23--:R-:W-:Y:S05]  /*00f0*/  CALL.ABS.NOINC R2 ;  /* 0x0000000002007343 */ /* 0x00cfea0003c00000 */
.L_x_0:
[----:B------:R-:W-:Y:S05]  /*0100*/  EXIT ;  /* 0x000000000000794d */ /* 0x000fea0003800000 */
.L_x_1:
[----:B------:R-:W-:-:S00]  /*0110*/  BRA `(.L_x_1) ;  /* 0xfffffffc00fc7947 */ /* 0x000fc0000383ffff */
[----:B------:R-:W-:-:S00]  /*0120*/  NOP ;  /* 0x0000000000007918 */ /* 0x000fc00000000000 */
        /* <DEDUP_REMOVED lines=13> */
.L_x_2:


//--------------------- .nv.global.init           --------------------------
	.section	.nv.global.init,"aw",@progbits
.nv.global.init:
	.type		$str,@object
	.size		$str,(.L_0 - $str)
$str:
        /*0000*/ 	.byte	0x48, 0x65, 0x6c, 0x6c, 0x6f, 0x20, 0x57, 0x6f, 0x72, 0x6c, 0x64, 0x20, 0x66, 0x72, 0x6f, 0x6d
        /*0010*/ 	.byte	0x20, 0x47, 0x50, 0x55, 0x21, 0x20, 0x28, 0x54, 0x68, 0x72, 0x65, 0x61, 0x64, 0x20, 0x25, 0x64
        /*0020*/ 	.byte	0x2c, 0x20, 0x42, 0x6c, 0x6f, 0x63, 0x6b, 0x20, 0x25, 0x64, 0x29, 0x0a, 0x00
.L_0:


//--------------------- .nv.shared.reserved.0     --------------------------
	.section	.nv.shared.reserved.0,"aw",@nobits
	.weak		__nv_reservedSMEM_offset_0_alias
	.size		__nv_reservedSMEM_offset_0_alias, 0, 64
	.other		__nv_reservedSMEM_offset_0_alias,@"STO_CUDA_RESERVED_SHARED STV_DEFAULT"
__nv_reservedSMEM_offset_0_alias:
	.zero		0
	.zero		64


//--------------------- .nv.constant0._Z12helloFromGPUv --------------------------
	.section	.nv.constant0._Z12helloFromGPUv,"a",@progbits
	.sectionflags	@""
	.align	4
.nv.constant0._Z12helloFromGPUv:
	.zero		896


//--------------------- SYMBOLS --------------------------

	.type		.nv.reservedSmem.offset0,@object
	.size		.nv.reservedSmem.offset0,0x4
	.type		vprintf,@function
